//
// Generated by NVIDIA NVVM Compiler
//
// Compiler Build ID: CL-36424714
// Cuda compilation tools, release 13.0, V13.0.88
// Based on NVVM 20.0.0
//

.version 9.0
.target sm_100
.address_size 64

	// .globl	_Z14matrixMultiplyPfS_S_i
// _ZZ14matrixMultiplyPfS_S_iE8shared_A has been demoted
// _ZZ14matrixMultiplyPfS_S_iE8shared_B has been demoted

.visible .entry _Z14matrixMultiplyPfS_S_i(
	.param .u64 .ptr .align 1 _Z14matrixMultiplyPfS_S_i_param_0,
	.param .u64 .ptr .align 1 _Z14matrixMultiplyPfS_S_i_param_1,
	.param .u64 .ptr .align 1 _Z14matrixMultiplyPfS_S_i_param_2,
	.param .u32 _Z14matrixMultiplyPfS_S_i_param_3
)
{
	.reg .pred 	%p<4>;
	.reg .b32 	%r<37>;
	.reg .b32 	%f<105>;
	.reg .b64 	%rd<13>;
	// demoted variable
	.shared .align 4 .b8 _ZZ14matrixMultiplyPfS_S_iE8shared_A[4096];
	// demoted variable
	.shared .align 4 .b8 _ZZ14matrixMultiplyPfS_S_iE8shared_B[4096];
	ld.param.u64 	%rd3, [_Z14matrixMultiplyPfS_S_i_param_0];
	ld.param.u64 	%rd4, [_Z14matrixMultiplyPfS_S_i_param_1];
	ld.param.u64 	%rd5, [_Z14matrixMultiplyPfS_S_i_param_2];
	ld.param.u32 	%r19, [_Z14matrixMultiplyPfS_S_i_param_3];
	mov.u32 	%r1, %tid.x;
	mov.u32 	%r2, %tid.y;
	mov.u32 	%r20, %ctaid.y;
	mov.u32 	%r21, %ntid.y;
	mad.lo.s32 	%r3, %r20, %r21, %r2;
	mov.u32 	%r22, %ctaid.x;
	mov.u32 	%r23, %ntid.x;
	mad.lo.s32 	%r4, %r22, %r23, %r1;
	setp.lt.s32 	%p1, %r19, 32;
	mov.f32 	%f104, 0f00000000;
	@%p1 bra 	$L__BB0_3;
	shl.b32 	%r24, %r2, 7;
	mov.u32 	%r25, _ZZ14matrixMultiplyPfS_S_iE8shared_A;
	add.s32 	%r5, %r25, %r24;
	shl.b32 	%r26, %r1, 2;
	add.s32 	%r6, %r5, %r26;
	mov.u32 	%r27, _ZZ14matrixMultiplyPfS_S_iE8shared_B;
	add.s32 	%r8, %r27, %r26;
	add.s32 	%r7, %r8, %r24;
	shr.s32 	%r28, %r19, 31;
	shr.u32 	%r29, %r28, 27;
	add.s32 	%r30, %r19, %r29;
	shr.s32 	%r31, %r30, 5;
	neg.s32 	%r36, %r31;
	mad.lo.s32 	%r35, %r19, %r3, %r1;
	mad.lo.s32 	%r34, %r2, %r19, %r4;
	shl.b32 	%r12, %r19, 5;
	cvta.to.global.u64 	%rd1, %rd3;
	cvta.to.global.u64 	%rd2, %rd4;
	mov.f32 	%f104, 0f00000000;
$L__BB0_2:
	mul.wide.s32 	%rd6, %r35, 4;
	add.s64 	%rd7, %rd1, %rd6;
	mul.wide.s32 	%rd8, %r34, 4;
	add.s64 	%rd9, %rd2, %rd8;
	ld.global.f32 	%f6, [%rd7];
	st.shared.f32 	[%r6], %f6;
	ld.global.f32 	%f7, [%rd9];
	st.shared.f32 	[%r7], %f7;
	bar.sync 	0;
	ld.shared.f32 	%f8, [%r5];
	ld.shared.f32 	%f9, [%r8];
	fma.rn.f32 	%f10, %f8, %f9, %f104;
	ld.shared.f32 	%f11, [%r5+4];
	ld.shared.f32 	%f12, [%r8+128];
	fma.rn.f32 	%f13, %f11, %f12, %f10;
	ld.shared.f32 	%f14, [%r5+8];
	ld.shared.f32 	%f15, [%r8+256];
	fma.rn.f32 	%f16, %f14, %f15, %f13;
	ld.shared.f32 	%f17, [%r5+12];
	ld.shared.f32 	%f18, [%r8+384];
	fma.rn.f32 	%f19, %f17, %f18, %f16;
	ld.shared.f32 	%f20, [%r5+16];
	ld.shared.f32 	%f21, [%r8+512];
	fma.rn.f32 	%f22, %f20, %f21, %f19;
	ld.shared.f32 	%f23, [%r5+20];
	ld.shared.f32 	%f24, [%r8+640];
	fma.rn.f32 	%f25, %f23, %f24, %f22;
	ld.shared.f32 	%f26, [%r5+24];
	ld.shared.f32 	%f27, [%r8+768];
	fma.rn.f32 	%f28, %f26, %f27, %f25;
	ld.shared.f32 	%f29, [%r5+28];
	ld.shared.f32 	%f30, [%r8+896];
	fma.rn.f32 	%f31, %f29, %f30, %f28;
	ld.shared.f32 	%f32, [%r5+32];
	ld.shared.f32 	%f33, [%r8+1024];
	fma.rn.f32 	%f34, %f32, %f33, %f31;
	ld.shared.f32 	%f35, [%r5+36];
	ld.shared.f32 	%f36, [%r8+1152];
	fma.rn.f32 	%f37, %f35, %f36, %f34;
	ld.shared.f32 	%f38, [%r5+40];
	ld.shared.f32 	%f39, [%r8+1280];
	fma.rn.f32 	%f40, %f38, %f39, %f37;
	ld.shared.f32 	%f41, [%r5+44];
	ld.shared.f32 	%f42, [%r8+1408];
	fma.rn.f32 	%f43, %f41, %f42, %f40;
	ld.shared.f32 	%f44, [%r5+48];
	ld.shared.f32 	%f45, [%r8+1536];
	fma.rn.f32 	%f46, %f44, %f45, %f43;
	ld.shared.f32 	%f47, [%r5+52];
	ld.shared.f32 	%f48, [%r8+1664];
	fma.rn.f32 	%f49, %f47, %f48, %f46;
	ld.shared.f32 	%f50, [%r5+56];
	ld.shared.f32 	%f51, [%r8+1792];
	fma.rn.f32 	%f52, %f50, %f51, %f49;
	ld.shared.f32 	%f53, [%r5+60];
	ld.shared.f32 	%f54, [%r8+1920];
	fma.rn.f32 	%f55, %f53, %f54, %f52;
	ld.shared.f32 	%f56, [%r5+64];
	ld.shared.f32 	%f57, [%r8+2048];
	fma.rn.f32 	%f58, %f56, %f57, %f55;
	ld.shared.f32 	%f59, [%r5+68];
	ld.shared.f32 	%f60, [%r8+2176];
	fma.rn.f32 	%f61, %f59, %f60, %f58;
	ld.shared.f32 	%f62, [%r5+72];
	ld.shared.f32 	%f63, [%r8+2304];
	fma.rn.f32 	%f64, %f62, %f63, %f61;
	ld.shared.f32 	%f65, [%r5+76];
	ld.shared.f32 	%f66, [%r8+2432];
	fma.rn.f32 	%f67, %f65, %f66, %f64;
	ld.shared.f32 	%f68, [%r5+80];
	ld.shared.f32 	%f69, [%r8+2560];
	fma.rn.f32 	%f70, %f68, %f69, %f67;
	ld.shared.f32 	%f71, [%r5+84];
	ld.shared.f32 	%f72, [%r8+2688];
	fma.rn.f32 	%f73, %f71, %f72, %f70;
	ld.shared.f32 	%f74, [%r5+88];
	ld.shared.f32 	%f75, [%r8+2816];
	fma.rn.f32 	%f76, %f74, %f75, %f73;
	ld.shared.f32 	%f77, [%r5+92];
	ld.shared.f32 	%f78, [%r8+2944];
	fma.rn.f32 	%f79, %f77, %f78, %f76;
	ld.shared.f32 	%f80, [%r5+96];
	ld.shared.f32 	%f81, [%r8+3072];
	fma.rn.f32 	%f82, %f80, %f81, %f79;
	ld.shared.f32 	%f83, [%r5+100];
	ld.shared.f32 	%f84, [%r8+3200];
	fma.rn.f32 	%f85, %f83, %f84, %f82;
	ld.shared.f32 	%f86, [%r5+104];
	ld.shared.f32 	%f87, [%r8+3328];
	fma.rn.f32 	%f88, %f86, %f87, %f85;
	ld.shared.f32 	%f89, [%r5+108];
	ld.shared.f32 	%f90, [%r8+3456];
	fma.rn.f32 	%f91, %f89, %f90, %f88;
	ld.shared.f32 	%f92, [%r5+112];
	ld.shared.f32 	%f93, [%r8+3584];
	fma.rn.f32 	%f94, %f92, %f93, %f91;
	ld.shared.f32 	%f95, [%r5+116];
	ld.shared.f32 	%f96, [%r8+3712];
	fma.rn.f32 	%f97, %f95, %f96, %f94;
	ld.shared.f32 	%f98, [%r5+120];
	ld.shared.f32 	%f99, [%r8+3840];
	fma.rn.f32 	%f100, %f98, %f99, %f97;
	ld.shared.f32 	%f101, [%r5+124];
	ld.shared.f32 	%f102, [%r8+3968];
	fma.rn.f32 	%f104, %f101, %f102, %f100;
	bar.sync 	0;
	add.s32 	%r36, %r36, 1;
	setp.ne.s32 	%p2, %r36, 0;
	add.s32 	%r35, %r35, 32;
	add.s32 	%r34, %r34, %r12;
	@%p2 bra 	$L__BB0_2;
$L__BB0_3:
	max.s32 	%r32, %r3, %r4;
	setp.ge.s32 	%p3, %r32, %r19;
	@%p3 bra 	$L__BB0_5;
	mad.lo.s32 	%r33, %r19, %r3, %r4;
	cvta.to.global.u64 	%rd10, %rd5;
	mul.wide.s32 	%rd11, %r33, 4;
	add.s64 	%rd12, %rd10, %rd11;
	st.global.f32 	[%rd12], %f104;
$L__BB0_5:
	ret;

}


// ===== COMPILED SASS (sm_100) =====

	.target	sm_100

	.elftype	@"ET_EXEC"


//--------------------- .note.nv.tkinfo           --------------------------
	.section	.note.nv.tkinfo,"",@"SHT_NOTE"
	.sectionflags	@"SHF_NOTE_NV_TKINFO"
	.tkinfo
        /*0018*/ 	.word	0x00000002
        /*0030*/ 	.string	""
        /*0030*/ 	.string	"ptxas"
        /*0030*/ 	.string	"Cuda compilation tools, release 13.0, V13.0.88"
        /*0030*/ 	.string	"Build cuda_13.0.r13.0/compiler.36424714_0"
        /*0030*/ 	.string	"-arch sm_100 -m 64 "



//--------------------- .note.nv.cuinfo           --------------------------
	.section	.note.nv.cuinfo,"",@"SHT_NOTE"
	.sectionflags	@"SHF_NOTE_NV_CUINFO"
        /*0018*/ 	.short	0x0002
        /*001a*/ 	.short	0x0064
        /*001c*/ 	.short	0x0082
	.zero		2


//--------------------- .nv.info                  --------------------------
	.section	.nv.info,"",@"SHT_CUDA_INFO"
	.align	4


	//----- nvinfo : EIATTR_REGCOUNT
	.align		4
        /*0000*/ 	.byte	0x04, 0x2f
        /*0002*/ 	.short	(.L_1 - .L_0)
	.align		4
.L_0:
        /*0004*/ 	.word	index@(_Z14matrixMultiplyPfS_S_i)
        /*0008*/ 	.word	0x0000001e


	//----- nvinfo : EIATTR_FRAME_SIZE
	.align		4
.L_1:
        /*000c*/ 	.byte	0x04, 0x11
        /*000e*/ 	.short	(.L_3 - .L_2)
	.align		4
.L_2:
        /*0010*/ 	.word	index@(_Z14matrixMultiplyPfS_S_i)
        /*0014*/ 	.word	0x00000000


	//----- nvinfo : EIATTR_MIN_STACK_SIZE
	.align		4
.L_3:
        /*0018*/ 	.byte	0x04, 0x12
        /*001a*/ 	.short	(.L_5 - .L_4)
	.align		4
.L_4:
        /*001c*/ 	.word	index@(_Z14matrixMultiplyPfS_S_i)
        /*0020*/ 	.word	0x00000000
.L_5:


//--------------------- .nv.compat                --------------------------
	.section	.nv.compat,"",@"SHT_CUDA_COMPAT_INFO"
	.align	4
        /*0000*/ 	.byte	0x02, 0x09, 0x00, 0x00, 0x02, 0x02, 0x01, 0x00, 0x02, 0x05, 0x05, 0x00, 0x03, 0x07, 0x01, 0x01
        /*0010*/ 	.byte	0x02, 0x03, 0x00, 0x00, 0x02, 0x06, 0x01, 0x00, 0x04, 0x0b, 0x08, 0x00, 0x09, 0x00, 0x00, 0x00
        /*0020*/ 	.byte	0x00, 0x00, 0x00, 0x00


//--------------------- .nv.info._Z14matrixMultiplyPfS_S_i --------------------------
	.section	.nv.info._Z14matrixMultiplyPfS_S_i,"",@"SHT_CUDA_INFO"
	.sectionflags	@""
	.align	4


	//----- nvinfo : EIATTR_CUDA_API_VERSION
	.align		4
        /*0000*/ 	.byte	0x04, 0x37
        /*0002*/ 	.short	(.L_7 - .L_6)
.L_6:
        /*0004*/ 	.word	0x00000082


	//----- nvinfo : EIATTR_KPARAM_INFO
	.align		4
.L_7:
        /*0008*/ 	.byte	0x04, 0x17
        /*000a*/ 	.short	(.L_9 - .L_8)
.L_8:
        /*000c*/ 	.word	0x00000000
        /*0010*/ 	.short	0x0003
        /*0012*/ 	.short	0x0018
        /*0014*/ 	.byte	0x00, 0xf0, 0x11, 0x00


	//----- nvinfo : EIATTR_KPARAM_INFO
	.align		4
.L_9:
        /*0018*/ 	.byte	0x04, 0x17
        /*001a*/ 	.short	(.L_11 - .L_10)
.L_10:
        /*001c*/ 	.word	0x00000000
        /*0020*/ 	.short	0x0002
        /*0022*/ 	.short	0x0010
        /*0024*/ 	.byte	0x00, 0xf5, 0x21, 0x00


	//----- nvinfo : EIATTR_KPARAM_INFO
	.align		4
.L_11:
        /*0028*/ 	.byte	0x04, 0x17
        /*002a*/ 	.short	(.L_13 - .L_12)
.L_12:
        /*002c*/ 	.word	0x00000000
        /*0030*/ 	.short	0x0001
        /*0032*/ 	.short	0x0008
        /*0034*/ 	.byte	0x00, 0xf5, 0x21, 0x00


	//----- nvinfo : EIATTR_KPARAM_INFO
	.align		4
.L_13:
        /*0038*/ 	.byte	0x04, 0x17
        /*003a*/ 	.short	(.L_15 - .L_14)
.L_14:
        /*003c*/ 	.word	0x00000000
        /*0040*/ 	.short	0x0000
        /*0042*/ 	.short	0x0000
        /*0044*/ 	.byte	0x00, 0xf5, 0x21, 0x00


	//----- nvinfo : EIATTR_SPARSE_MMA_MASK
	.align		4
.L_15:
        /*0048*/ 	.byte	0x03, 0x50
        /*004a*/ 	.short	0x0000


	//----- nvinfo : EIATTR_MAXREG_COUNT
	.align		4
        /*004c*/ 	.byte	0x03, 0x1b
        /*004e*/ 	.short	0x00ff


	//----- nvinfo : EIATTR_NUM_BARRIERS
	.align		4
        /*0050*/ 	.byte	0x02, 0x4c
        /*0052*/ 	.byte	0x01
	.zero		1


	//----- nvinfo : EIATTR_MERCURY_ISA_VERSION
	.align		4
        /*0054*/ 	.byte	0x03, 0x5f
        /*0056*/ 	.short	0x0101


	//----- nvinfo : EIATTR_VRC_CTA_INIT_COUNT
	.align		4
        /*0058*/ 	.byte	0x02, 0x4a
	.zero		1
	.zero		1


	//----- nvinfo : EIATTR_EXIT_INSTR_OFFSETS
	.align		4
        /*005c*/ 	.byte	0x04, 0x1c
        /*005e*/ 	.short	(.L_17 - .L_16)


	//   ....[0]....
.L_16:
        /*0060*/ 	.word	0x00000770


	//   ....[1]....
        /*0064*/ 	.word	0x000007c0


	//----- nvinfo : EIATTR_CBANK_PARAM_SIZE
	.align		4
.L_17:
        /*0068*/ 	.byte	0x03, 0x19
        /*006a*/ 	.short	0x001c


	//----- nvinfo : EIATTR_PARAM_CBANK
	.align		4
        /*006c*/ 	.byte	0x04, 0x0a
        /*006e*/ 	.short	(.L_19 - .L_18)
	.align		4
.L_18:
        /*0070*/ 	.word	index@(.nv.constant0._Z14matrixMultiplyPfS_S_i)
        /*0074*/ 	.short	0x0380
        /*0076*/ 	.short	0x001c


	//----- nvinfo : EIATTR_SW_WAR
	.align		4
.L_19:
        /*0078*/ 	.byte	0x04, 0x36
        /*007a*/ 	.short	(.L_21 - .L_20)
.L_20:
        /*007c*/ 	.word	0x00000008
.L_21:


//--------------------- .nv.callgraph             --------------------------
	.section	.nv.callgraph,"",@"SHT_CUDA_CALLGRAPH"
	.align	4
	.sectionentsize	8
	.align		4
        /*0000*/ 	.word	0x00000000
	.align		4
        /*0004*/ 	.word	0xffffffff
	.align		4
        /*0008*/ 	.word	0x00000000
	.align		4
        /*000c*/ 	.word	0xfffffffe
	.align		4
        /*0010*/ 	.word	0x00000000
	.align		4
        /*0014*/ 	.word	0xfffffffd
	.align		4
        /*0018*/ 	.word	0x00000000
	.align		4
        /*001c*/ 	.word	0xfffffffc


//--------------------- .text._Z14matrixMultiplyPfS_S_i --------------------------
	.section	.text._Z14matrixMultiplyPfS_S_i,"ax",@progbits
	.align	128
        .global         _Z14matrixMultiplyPfS_S_i
        .type           _Z14matrixMultiplyPfS_S_i,@function
        .size           _Z14matrixMultiplyPfS_S_i,(.L_x_3 - _Z14matrixMultiplyPfS_S_i)
        .other          _Z14matrixMultiplyPfS_S_i,@"STO_CUDA_ENTRY STV_DEFAULT"
_Z14matrixMultiplyPfS_S_i:
.text._Z14matrixMultiplyPfS_S_i:
[----:B------:R-:W-:Y:S01]  /*0000*/  LDC R1, c[0x0][0x37c] ;  /* 0x0000df00ff017b82 */ /* 0x000fe20000000800 */
[----:B------:R-:W0:Y:S07]  /*0010*/  S2R R5, SR_TID.Y ;  /* 0x0000000000057919 */ /* 0x000e2e0000002200 */
[----:B------:R-:W1:Y:S01]  /*0020*/  LDC R0, c[0x0][0x398] ;  /* 0x0000e600ff007b82 */ /* 0x000e620000000800 */
[----:B------:R-:W2:Y:S01]  /*0030*/  LDCU.64 UR8, c[0x0][0x358] ;  /* 0x00006b00ff0877ac */ /* 0x000ea20008000a00 */
[----:B------:R-:W-:Y:S01]  /*0040*/  HFMA2 R19, -RZ, RZ, 0, 0 ;  /* 0x00000000ff137431 */ /* 0x000fe200000001ff */
[----:B------:R-:W3:Y:S05]  /*0050*/  S2R R7, SR_TID.X ;  /* 0x0000000000077919 */ /* 0x000eea0000002100 */
[----:B------:R-:W0:Y:S08]  /*0060*/  LDC R18, c[0x0][0x364] ;  /* 0x0000d900ff127b82 */ /* 0x000e300000000800 */
[----:B------:R-:W0:Y:S08]  /*0070*/  S2UR UR4, SR_CTAID.Y ;  /* 0x00000000000479c3 */ /* 0x000e300000002600 */
[----:B------:R-:W3:Y:S01]  /*0080*/  S2UR UR5, SR_CTAID.X ;  /* 0x00000000000579c3 */ /* 0x000ee20000002500 */
[----:B-1----:R-:W-:-:S07]  /*0090*/  ISETP.GE.AND P1, PT, R0, 0x20, PT ;  /* 0x000000200000780c */ /* 0x002fce0003f26270 */
[----:B------:R-:W3:Y:S01]  /*00a0*/  LDC R2, c[0x0][0x360] ;  /* 0x0000d800ff027b82 */ /* 0x000ee20000000800 */
[----:B0-----:R-:W-:Y:S02]  /*00b0*/  IMAD R18, R18, UR4, R5 ;  /* 0x0000000412127c24 */ /* 0x001fe4000f8e0205 */
[----:B---3--:R-:W-:-:S05]  /*00c0*/  IMAD R17, R2, UR5, R7 ;  /* 0x0000000502117c24 */ /* 0x008fca000f8e0207 */
[----:B------:R-:W-:-:S04]  /*00d0*/  VIMNMX R3, PT, PT, R18, R17, !PT ;  /* 0x0000001112037248 */ /* 0x000fc80007fe0100 */
[----:B------:R-:W-:Y:S01]  /*00e0*/  ISETP.GE.AND P0, PT, R3, R0, PT ;  /* 0x000000000300720c */ /* 0x000fe20003f06270 */
[----:B--2---:R-:W-:-:S12]  /*00f0*/  @!P1 BRA `(.L_x_0) ;  /* 0x00000004009c9947 */ /* 0x004fd80003800000 */
[----:B------:R-:W0:Y:S01]  /*0100*/  S2UR UR6, SR_CgaCtaId ;  /* 0x00000000000679c3 */ /* 0x000e220000008800 */
[----:B------:R-:W-:Y:S01]  /*0110*/  UMOV UR4, 0x400 ;  /* 0x0000040000047882 */ /* 0x000fe20000000000 */
[----:B------:R-:W-:Y:S01]  /*0120*/  SHF.R.S32.HI R3, RZ, 0x1f, R0 ;  /* 0x0000001fff037819 */ /* 0x000fe20000011400 */
[----:B------:R-:W-:Y:S01]  /*0130*/  UIADD3 UR5, UPT, UPT, UR4, 0x1000, URZ ;  /* 0x0000100004057890 */ /* 0x000fe2000fffe0ff */
[-C--:B------:R-:W-:Y:S01]  /*0140*/  IMAD R2, R18, R0.reuse, R7 ;  /* 0x0000000012027224 */ /* 0x080fe200078e0207 */
[----:B------:R-:W-:Y:S02]  /*0150*/  MOV R19, RZ ;  /* 0x000000ff00137202 */ /* 0x000fe40000000f00 */
[-C--:B------:R-:W-:Y:S01]  /*0160*/  LEA.HI R4, R3, R0.reuse, RZ, 0x5 ;  /* 0x0000000003047211 */ /* 0x080fe200078f28ff */
[----:B------:R-:W1:Y:S01]  /*0170*/  LDC.64 R22, c[0x0][0x380] ;  /* 0x0000e000ff167b82 */ /* 0x000e620000000a00 */
[----:B------:R-:W-:Y:S02]  /*0180*/  IMAD R3, R5, R0, R17 ;  /* 0x0000000005037224 */ /* 0x000fe400078e0211 */
[----:B------:R-:W-:-:S04]  /*0190*/  SHF.R.S32.HI R4, RZ, 0x5, R4 ;  /* 0x00000005ff047819 */ /* 0x000fc80000011404 */
[----:B------:R-:W-:Y:S01]  /*01a0*/  IADD3 R4, PT, PT, -R4, RZ, RZ ;  /* 0x000000ff04047210 */ /* 0x000fe20007ffe1ff */
[----:B------:R-:W2:Y:S01]  /*01b0*/  LDC.64 R20, c[0x0][0x388] ;  /* 0x0000e200ff147b82 */ /* 0x000ea20000000a00 */
[----:B0-----:R-:W-:Y:S02]  /*01c0*/  ULEA UR4, UR6, UR4, 0x18 ;  /* 0x0000000406047291 */ /* 0x001fe4000f8ec0ff */
[----:B------:R-:W-:-:S04]  /*01d0*/  ULEA UR5, UR6, UR5, 0x18 ;  /* 0x0000000506057291 */ /* 0x000fc8000f8ec0ff */
[----:B------:R-:W-:Y:S02]  /*01e0*/  LEA R16, R5, UR4, 0x7 ;  /* 0x0000000405107c11 */ /* 0x000fe4000f8e38ff */
[C---:B------:R-:W-:Y:S02]  /*01f0*/  LEA R6, R7.reuse, UR5, 0x2 ;  /* 0x0000000507067c11 */ /* 0x040fe4000f8e10ff */
[----:B------:R-:W-:Y:S02]  /*0200*/  LEA R7, R7, R16, 0x2 ;  /* 0x0000001007077211 */ /* 0x000fe400078e10ff */
[----:B------:R-:W-:-:S07]  /*0210*/  LEA R5, R5, R6, 0x7 ;  /* 0x0000000605057211 */ /* 0x000fce00078e38ff */
.L_x_1:
[----:B-1----:R-:W-:-:S04]  /*0220*/  IMAD.WIDE R8, R2, 0x4, R22 ;  /* 0x0000000402087825 */ /* 0x002fc800078e0216 */
[----:B--2---:R-:W-:Y:S02]  /*0230*/  IMAD.WIDE R10, R3, 0x4, R20 ;  /* 0x00000004030a7825 */ /* 0x004fe400078e0214 */
[----:B------:R-:W2:Y:S04]  /*0240*/  LDG.E R8, desc[UR8][R8.64] ;  /* 0x0000000808087981 */ /* 0x000ea8000c1e1900 */
[----:B------:R-:W3:Y:S01]  /*0250*/  LDG.E R24, desc[UR8][R10.64] ;  /* 0x000000080a187981 */ /* 0x000ee2000c1e1900 */
[----:B------:R-:W-:Y:S02]  /*0260*/  IADD3 R4, PT, PT, R4, 0x1, RZ ;  /* 0x0000000104047810 */ /* 0x000fe40007ffe0ff */
[----:B------:R-:W-:Y:S02]  /*0270*/  IADD3 R2, PT, PT, R2, 0x20, RZ ;  /* 0x0000002002027810 */ /* 0x000fe40007ffe0ff */
[----:B------:R-:W-:-:S02]  /*0280*/  ISETP.NE.AND P1, PT, R4, RZ, PT ;  /* 0x000000ff0400720c */ /* 0x000fc40003f25270 */
[----:B------:R-:W-:Y:S01]  /*0290*/  LEA R3, R0, R3, 0x5 ;  /* 0x0000000300037211 */ /* 0x000fe200078e28ff */
[----:B--2---:R-:W-:Y:S04]  /*02a0*/  STS [R7], R8 ;  /* 0x0000000807007388 */ /* 0x004fe80000000800 */
[----:B---3--:R-:W-:Y:S01]  /*02b0*/  STS [R5], R24 ;  /* 0x0000001805007388 */ /* 0x008fe20000000800 */
[----:B------:R-:W-:Y:S06]  /*02c0*/  BAR.SYNC.DEFER_BLOCKING 0x0 ;  /* 0x0000000000007b1d */ /* 0x000fec0000010000 */
[----:B------:R-:W-:Y:S04]  /*02d0*/  LDS R26, [R6] ;  /* 0x00000000061a7984 */ /* 0x000fe80000000800 */
[----:B------:R-:W0:Y:S04]  /*02e0*/  LDS.128 R12, [R16] ;  /* 0x00000000100c7984 */ /* 0x000e280000000c00 */
[----:B------:R-:W1:Y:S04]  /*02f0*/  LDS R27, [R6+0x80] ;  /* 0x00008000061b7984 */ /* 0x000e680000000800 */
[----:B------:R-:W2:Y:S04]  /*0300*/  LDS R25, [R6+0x100] ;  /* 0x0001000006197984 */ /* 0x000ea80000000800 */
[----:B------:R-:W-:Y:S01]  /*0310*/  LDS.128 R8, [R16+0x10] ;  /* 0x0000100010087984 */ /* 0x000fe20000000c00 */
[----:B0-----:R-:W-:-:S03]  /*0320*/  FFMA R12, R12, R26, R19 ;  /* 0x0000001a0c0c7223 */ /* 0x001fc60000000013 */
[----:B------:R-:W0:Y:S01]  /*0330*/  LDS R19, [R6+0x180] ;  /* 0x0001800006137984 */ /* 0x000e220000000800 */
[----:B-1----:R-:W-:-:S03]  /*0340*/  FFMA R26, R27, R13, R12 ;  /* 0x0000000d1b1a7223 */ /* 0x002fc6000000000c */
[----:B------:R-:W1:Y:S01]  /*0350*/  LDS R13, [R6+0x200] ;  /* 0x00020000060d7984 */ /* 0x000e620000000800 */
[----:B--2---:R-:W-:-:S03]  /*0360*/  FFMA R14, R25, R14, R26 ;  /* 0x0000000e190e7223 */ /* 0x004fc6000000001a */
[----:B------:R-:W2:Y:S04]  /*0370*/  LDS R12, [R6+0x280] ;  /* 0x00028000060c7984 */ /* 0x000ea80000000800 */
[----:B------:R-:W-:Y:S01]  /*0380*/  LDS R25, [R6+0x380] ;  /* 0x0003800006197984 */ /* 0x000fe20000000800 */
[----:B0-----:R-:W-:-:S03]  /*0390*/  FFMA R15, R19, R15, R14 ;  /* 0x0000000f130f7223 */ /* 0x001fc6000000000e */
[----:B------:R-:W0:Y:S01]  /*03a0*/  LDS R19, [R6+0x300] ;  /* 0x0003000006137984 */ /* 0x000e220000000800 */
[----:B-1----:R-:W-:-:S03]  /*03b0*/  FFMA R13, R8, R13, R15 ;  /* 0x0000000d080d7223 */ /* 0x002fc6000000000f */
[----:B------:R-:W-:Y:S01]  /*03c0*/  LDS R8, [R6+0x480] ;  /* 0x0004800006087984 */ /* 0x000fe20000000800 */
[----:B--2---:R-:W-:-:S03]  /*03d0*/  FFMA R24, R12, R9, R13 ;  /* 0x000000090c187223 */ /* 0x004fc6000000000d */
[----:B------:R-:W-:Y:S04]  /*03e0*/  LDS R9, [R6+0x400] ;  /* 0x0004000006097984 */ /* 0x000fe80000000800 */
[----:B------:R-:W1:Y:S01]  /*03f0*/  LDS.128 R12, [R16+0x20] ;  /* 0x00002000100c7984 */ /* 0x000e620000000c00 */
[----:B0-----:R-:W-:-:S03]  /*0400*/  FFMA R10, R19, R10, R24 ;  /* 0x0000000a130a7223 */ /* 0x001fc60000000018 */
[----:B------:R-:W0:Y:S01]  /*0410*/  LDS R19, [R6+0x500] ;  /* 0x0005000006137984 */ /* 0x000e220000000800 */
[----:B------:R-:W-:-:S03]  /*0420*/  FFMA R11, R25, R11, R10 ;  /* 0x0000000b190b7223 */ /* 0x000fc6000000000a */
[----:B------:R-:W2:Y:S01]  /*0430*/  LDS R25, [R6+0x580] ;  /* 0x0005800006197984 */ /* 0x000ea20000000800 */
[----:B-1----:R-:W-:-:S03]  /*0440*/  FFMA R9, R12, R9, R11 ;  /* 0x000000090c097223 */ /* 0x002fc6000000000b */
[----:B------:R-:W-:Y:S01]  /*0450*/  LDS R12, [R6+0x680] ;  /* 0x00068000060c7984 */ /* 0x000fe20000000800 */
[----:B------:R-:W-:-:S03]  /*0460*/  FFMA R24, R8, R13, R9 ;  /* 0x0000000d08187223 */ /* 0x000fc60000000009 */
[----:B------:R-:W-:Y:S04]  /*0470*/  LDS R13, [R6+0x600] ;  /* 0x00060000060d7984 */ /* 0x000fe80000000800 */
[----:B------:R-:W1:Y:S01]  /*0480*/  LDS.128 R8, [R16+0x30] ;  /* 0x0000300010087984 */ /* 0x000e620000000c00 */
[----:B0-----:R-:W-:-:S03]  /*0490*/  FFMA R14, R19, R14, R24 ;  /* 0x0000000e130e7223 */ /* 0x001fc60000000018 */
[----:B------:R-:W0:Y:S01]  /*04a0*/  LDS R19, [R6+0x700] ;  /* 0x0007000006137984 */ /* 0x000e220000000800 */
[----:B--2---:R-:W-:-:S03]  /*04b0*/  FFMA R15, R25, R15, R14 ;  /* 0x0000000f190f7223 */ /* 0x004fc6000000000e */
        /* <DEDUP_REMOVED lines=16> */
[----:B------:R-:W-:Y:S01]  /*05c0*/  LDS R24, [R6+0xc80] ;  /* 0x000c800006187984 */ /* 0x000fe20000000800 */
[----:B--2---:R-:W-:-:S03]  /*05d0*/  FFMA R15, R25, R15, R14 ;  /* 0x0000000f190f7223 */ /* 0x004fc6000000000e */
[----:B------:R-:W0:Y:S04]  /*05e0*/  LDS R25, [R6+0xb00] ;  /* 0x000b000006197984 */ /* 0x000e280000000800 */
[----:B------:R-:W-:Y:S01]  /*05f0*/  LDS R19, [R6+0xd00] ;  /* 0x000d000006137984 */ /* 0x000fe20000000800 */
[----:B-1----:R-:W-:-:S03]  /*0600*/  FFMA R13, R8, R13, R15 ;  /* 0x0000000d080d7223 */ /* 0x002fc6000000000f */
[----:B------:R-:W1:Y:S01]  /*0610*/  LDS R8, [R6+0xb80] ;  /* 0x000b800006087984 */ /* 0x000e620000000800 */
[----:B------:R-:W-:-:S03]  /*0620*/  FFMA R26, R12, R9, R13 ;  /* 0x000000090c1a7223 */ /* 0x000fc6000000000d */
[----:B------:R-:W-:Y:S04]  /*0630*/  LDS R9, [R6+0xc00] ;  /* 0x000c000006097984 */ /* 0x000fe80000000800 */
[----:B------:R-:W2:Y:S01]  /*0640*/  LDS.128 R12, [R16+0x60] ;  /* 0x00006000100c7984 */ /* 0x000ea20000000c00 */
[----:B0-----:R-:W-:-:S04]  /*0650*/  FFMA R25, R25, R10, R26 ;  /* 0x0000000a19197223 */ /* 0x001fc8000000001a */
[----:B-1----:R-:W-:Y:S02]  /*0660*/  FFMA R11, R8, R11, R25 ;  /* 0x0000000b080b7223 */ /* 0x002fe40000000019 */
[----:B------:R-:W-:Y:S02]  /*0670*/  LDS R25, [R6+0xf80] ;  /* 0x000f800006197984 */ /* 0x000fe40000000800 */
[----:B--2---:R-:W-:Y:S02]  /*0680*/  FFMA R9, R12, R9, R11 ;  /* 0x000000090c097223 */ /* 0x004fe4000000000b */
[----:B------:R-:W0:Y:S02]  /*0690*/  LDS R12, [R6+0xd80] ;  /* 0x000d8000060c7984 */ /* 0x000e240000000800 */
[----:B------:R-:W-:Y:S02]  /*06a0*/  FFMA R26, R24, R13, R9 ;  /* 0x0000000d181a7223 */ /* 0x000fe40000000009 */
[----:B------:R-:W-:Y:S02]  /*06b0*/  LDS R13, [R6+0xe00] ;  /* 0x000e0000060d7984 */ /* 0x000fe40000000800 */
[----:B------:R-:W-:-:S02]  /*06c0*/  FFMA R19, R19, R14, R26 ;  /* 0x0000000e13137223 */ /* 0x000fc4000000001a */
[----:B------:R-:W1:Y:S04]  /*06d0*/  LDS.128 R8, [R16+0x70] ;  /* 0x0000700010087984 */ /* 0x000e680000000c00 */
[----:B------:R-:W2:Y:S04]  /*06e0*/  LDS R24, [R6+0xe80] ;  /* 0x000e800006187984 */ /* 0x000ea80000000800 */
[----:B------:R-:W3:Y:S01]  /*06f0*/  LDS R14, [R6+0xf00] ;  /* 0x000f0000060e7984 */ /* 0x000ee20000000800 */
[----:B0-----:R-:W-:-:S04]  /*0700*/  FFMA R15, R12, R15, R19 ;  /* 0x0000000f0c0f7223 */ /* 0x001fc80000000013 */
[----:B-1----:R-:W-:-:S04]  /*0710*/  FFMA R13, R8, R13, R15 ;  /* 0x0000000d080d7223 */ /* 0x002fc8000000000f */
[----:B--2---:R-:W-:-:S04]  /*0720*/  FFMA R9, R24, R9, R13 ;  /* 0x0000000918097223 */ /* 0x004fc8000000000d */
[----:B---3--:R-:W-:-:S04]  /*0730*/  FFMA R10, R14, R10, R9 ;  /* 0x0000000a0e0a7223 */ /* 0x008fc80000000009 */
[----:B------:R-:W-:Y:S01]  /*0740*/  FFMA R19, R25, R11, R10 ;  /* 0x0000000b19137223 */ /* 0x000fe2000000000a */
[----:B------:R-:W-:Y:S06]  /*0750*/  BAR.SYNC.DEFER_BLOCKING 0x0 ;  /* 0x0000000000007b1d */ /* 0x000fec0000010000 */
[----:B------:R-:W-:Y:S05]  /*0760*/  @P1 BRA `(.L_x_1) ;  /* 0xfffffff800ac1947 */ /* 0x000fea000383ffff */
.L_x_0:
[----:B------:R-:W-:Y:S05]  /*0770*/  @P0 EXIT ;  /* 0x000000000000094d */ /* 0x000fea0003800000 */
[----:B------:R-:W0:Y:S01]  /*0780*/  LDC.64 R2, c[0x0][0x390] ;  /* 0x0000e400ff027b82 */ /* 0x000e220000000a00 */
[----:B------:R-:W-:-:S04]  /*0790*/  IMAD R17, R18, R0, R17 ;  /* 0x0000000012117224 */ /* 0x000fc800078e0211 */
[----:B0-----:R-:W-:-:S05]  /*07a0*/  IMAD.WIDE R2, R17, 0x4, R2 ;  /* 0x0000000411027825 */ /* 0x001fca00078e0202 */
[----:B------:R-:W-:Y:S01]  /*07b0*/  STG.E desc[UR8][R2.64], R19 ;  /* 0x0000001302007986 */ /* 0x000fe2000c101908 */
[----:B------:R-:W-:Y:S05]  /*07c0*/  EXIT ;  /* 0x000000000000794d */ /* 0x000fea0003800000 */
.L_x_2:
[----:B------:R-:W-:-:S00]  /*07d0*/  BRA `(.L_x_2) ;  /* 0xfffffffc00fc7947 */ /* 0x000fc0000383ffff */
[----:B------:R-:W-:-:S00]  /*07e0*/  NOP ;  /* 0x0000000000007918 */ /* 0x000fc00000000000 */
        /* <DEDUP_REMOVED lines=9> */
.L_x_3:


//--------------------- .nv.shared._Z14matrixMultiplyPfS_S_i --------------------------
	.section	.nv.shared._Z14matrixMultiplyPfS_S_i,"aw",@nobits
	.sectionflags	@""
	.align	4
.nv.shared._Z14matrixMultiplyPfS_S_i:
	.zero		9216


//--------------------- .nv.shared.reserved.0     --------------------------
	.section	.nv.shared.reserved.0,"aw",@nobits
	.weak		__nv_reservedSMEM_offset_0_alias
	.size		__nv_reservedSMEM_offset_0_alias, 0, 64
	.other		__nv_reservedSMEM_offset_0_alias,@"STO_CUDA_RESERVED_SHARED STV_DEFAULT"
__nv_reservedSMEM_offset_0_alias:
	.zero		0
	.zero		64


//--------------------- .nv.constant0._Z14matrixMultiplyPfS_S_i --------------------------
	.section	.nv.constant0._Z14matrixMultiplyPfS_S_i,"a",@progbits
	.sectionflags	@""
	.align	4
.nv.constant0._Z14matrixMultiplyPfS_S_i:
	.zero		924


//--------------------- SYMBOLS --------------------------

	.type		.nv.reservedSmem.offset0,@object
	.size		.nv.reservedSmem.offset0,0x4
	.type		.nv.reservedSmem.cap,@object
	.size		.nv.reservedSmem.cap,0x4
